//
// Generated by NVIDIA NVVM Compiler
//
// Compiler Build ID: CL-36424714
// Cuda compilation tools, release 13.0, V13.0.88
// Based on NVVM 20.0.0
//

.version 9.0
.target sm_100
.address_size 64

	// .globl	noop

.visible .entry noop()
{


	ret;

}


// ===== COMPILED SASS (sm_100) =====

	.target	sm_100

	.elftype	@"ET_EXEC"


//--------------------- .note.nv.tkinfo           --------------------------
	.section	.note.nv.tkinfo,"",@"SHT_NOTE"
	.sectionflags	@"SHF_NOTE_NV_TKINFO"
	.tkinfo
        /*0018*/ 	.word	0x00000002
        /*0030*/ 	.string	""
        /*0030*/ 	.string	"ptxas"
        /*0030*/ 	.string	"Cuda compilation tools, release 13.0, V13.0.88"
        /*0030*/ 	.string	"Build cuda_13.0.r13.0/compiler.36424714_0"
        /*0030*/ 	.string	"-arch sm_100 -m 64 "



//--------------------- .note.nv.cuinfo           --------------------------
	.section	.note.nv.cuinfo,"",@"SHT_NOTE"
	.sectionflags	@"SHF_NOTE_NV_CUINFO"
        /*0018*/ 	.short	0x0002
        /*001a*/ 	.short	0x0064
        /*001c*/ 	.short	0x0082
	.zero		2


//--------------------- .nv.info                  --------------------------
	.section	.nv.info,"",@"SHT_CUDA_INFO"
	.align	4


	//----- nvinfo : EIATTR_REGCOUNT
	.align		4
        /*0000*/ 	.byte	0x04, 0x2f
        /*0002*/ 	.short	(.L_1 - .L_0)
	.align		4
.L_0:
        /*0004*/ 	.word	index@(noop)
        /*0008*/ 	.word	0x00000004


	//----- nvinfo : EIATTR_FRAME_SIZE
	.align		4
.L_1:
        /*000c*/ 	.byte	0x04, 0x11
        /*000e*/ 	.short	(.L_3 - .L_2)
	.align		4
.L_2:
        /*0010*/ 	.word	index@(noop)
        /*0014*/ 	.word	0x00000000


	//----- nvinfo : EIATTR_MIN_STACK_SIZE
	.align		4
.L_3:
        /*0018*/ 	.byte	0x04, 0x12
        /*001a*/ 	.short	(.L_5 - .L_4)
	.align		4
.L_4:
        /*001c*/ 	.word	index@(noop)
        /*0020*/ 	.word	0x00000000
.L_5:


//--------------------- .nv.compat                --------------------------
	.section	.nv.compat,"",@"SHT_CUDA_COMPAT_INFO"
	.align	4
        /*0000*/ 	.byte	0x02, 0x09, 0x00, 0x00, 0x02, 0x02, 0x01, 0x00, 0x02, 0x05, 0x05, 0x00, 0x03, 0x07, 0x01, 0x01
        /*0010*/ 	.byte	0x02, 0x03, 0x00, 0x00, 0x02, 0x06, 0x01, 0x00, 0x04, 0x0b, 0x08, 0x00, 0x09, 0x00, 0x00, 0x00
        /*0020*/ 	.byte	0x00, 0x00, 0x00, 0x00


//--------------------- .nv.info.noop             --------------------------
	.section	.nv.info.noop,"",@"SHT_CUDA_INFO"
	.sectionflags	@""
	.align	4


	//----- nvinfo : EIATTR_CUDA_API_VERSION
	.align		4
        /*0000*/ 	.byte	0x04, 0x37
        /*0002*/ 	.short	(.L_7 - .L_6)
.L_6:
        /*0004*/ 	.word	0x00000082


	//----- nvinfo : EIATTR_SPARSE_MMA_MASK
	.align		4
.L_7:
        /*0008*/ 	.byte	0x03, 0x50
        /*000a*/ 	.short	0x0000


	//----- nvinfo : EIATTR_MAXREG_COUNT
	.align		4
        /*000c*/ 	.byte	0x03, 0x1b
        /*000e*/ 	.short	0x00ff


	//----- nvinfo : EIATTR_MERCURY_ISA_VERSION
	.align		4
        /*0010*/ 	.byte	0x03, 0x5f
        /*0012*/ 	.short	0x0101


	//----- nvinfo : EIATTR_VRC_CTA_INIT_COUNT
	.align		4
        /*0014*/ 	.byte	0x02, 0x4a
	.zero		1
	.zero		1


	//----- nvinfo : EIATTR_EXIT_INSTR_OFFSETS
	.align		4
        /*0018*/ 	.byte	0x04, 0x1c
        /*001a*/ 	.short	(.L_9 - .L_8)


	//   ....[0]....
.L_8:
        /*001c*/ 	.word	0x00000010


	//----- nvinfo : EIATTR_SW_WAR
	.align		4
.L_9:
        /*0020*/ 	.byte	0x04, 0x36
        /*0022*/ 	.short	(.L_11 - .L_10)
.L_10:
        /*0024*/ 	.word	0x00000008
.L_11:


//--------------------- .nv.callgraph             --------------------------
	.section	.nv.callgraph,"",@"SHT_CUDA_CALLGRAPH"
	.align	4
	.sectionentsize	8
	.align		4
        /*0000*/ 	.word	0x00000000
	.align		4
        /*0004*/ 	.word	0xffffffff
	.align		4
        /*0008*/ 	.word	0x00000000
	.align		4
        /*000c*/ 	.word	0xfffffffe
	.align		4
        /*0010*/ 	.word	0x00000000
	.align		4
        /*0014*/ 	.word	0xfffffffd
	.align		4
        /*0018*/ 	.word	0x00000000
	.align		4
        /*001c*/ 	.word	0xfffffffc


//--------------------- .text.noop                --------------------------
	.section	.text.noop,"ax",@progbits
	.align	128
        .global         noop
        .type           noop,@function
        .size           noop,(.L_x_1 - noop)
        .other          noop,@"STO_CUDA_ENTRY STV_DEFAULT"
noop:
.text.noop:
[----:B------:R-:W-:Y:S01]  /*0000*/  LDC R1, c[0x0][0x37c] ;  /* 0x0000df00ff017b82 */ /* 0x000fe20000000800 */
[----:B------:R-:W-:Y:S05]  /*0010*/  EXIT ;  /* 0x000000000000794d */ /* 0x000fea0003800000 */
.L_x_0:
[----:B------:R-:W-:-:S00]  /*0020*/  BRA `(.L_x_0) ;  /* 0xfffffffc00fc7947 */ /* 0x000fc0000383ffff */
[----:B------:R-:W-:-:S00]  /*0030*/  NOP ;  /* 0x0000000000007918 */ /* 0x000fc00000000000 */
        /* <DEDUP_REMOVED lines=12> */
.L_x_1:


//--------------------- .nv.shared.reserved.0     --------------------------
	.section	.nv.shared.reserved.0,"aw",@nobits
	.weak		__nv_reservedSMEM_offset_0_alias
	.size		__nv_reservedSMEM_offset_0_alias, 0, 64
	.other		__nv_reservedSMEM_offset_0_alias,@"STO_CUDA_RESERVED_SHARED STV_DEFAULT"
__nv_reservedSMEM_offset_0_alias:
	.zero		0
	.zero		64


//--------------------- .nv.constant0.noop        --------------------------
	.section	.nv.constant0.noop,"a",@progbits
	.sectionflags	@""
	.align	4
.nv.constant0.noop:
	.zero		896


//--------------------- SYMBOLS --------------------------

	.type		.nv.reservedSmem.offset0,@object
	.size		.nv.reservedSmem.offset0,0x4
